	.headerflags	@"EF_CUDA_TEXMODE_UNIFIED EF_CUDA_64BIT_ADDRESS EF_CUDA_ACCELERATORS EF_CUDA_SM90 EF_CUDA_VIRTUAL_SM(EF_CUDA_SM90)"
	.elftype	@"ET_EXEC"


//--------------------- .nv.info                  --------------------------
	.section	.nv.info,"",@"SHT_CUDA_INFO"
	.align	4


	//----- nvinfo : EIATTR_REGCOUNT
	.align		4
        /*0000*/ 	.byte	0x04, 0x2f
        /*0002*/ 	.short	(.L_3 - .L_2)
	.align		4
.L_2:
        /*0004*/ 	.word	index@(triton_poi_fused__native_batch_norm_legit_no_training_10)
        /*0008*/ 	.word	0x00000016


	//----- nvinfo : EIATTR_MIN_STACK_SIZE
	.align		4
.L_3:
        /*000c*/ 	.byte	0x04, 0x12
        /*000e*/ 	.short	(.L_5 - .L_4)
	.align		4
.L_4:
        /*0010*/ 	.word	index@(triton_poi_fused__native_batch_norm_legit_no_training_10)
        /*0014*/ 	.word	0x00000000


	//----- nvinfo : EIATTR_FRAME_SIZE
	.align		4
.L_5:
        /*0018*/ 	.byte	0x04, 0x11
        /*001a*/ 	.short	(.L_7 - .L_6)
	.align		4
.L_6:
        /*001c*/ 	.word	index@(triton_poi_fused__native_batch_norm_legit_no_training_10)
        /*0020*/ 	.word	0x00000000


	//----- nvinfo : EIATTR_MIN_STACK_SIZE
	.align		4
.L_7:
        /*0024*/ 	.byte	0x04, 0x12
        /*0026*/ 	.short	(.L_9 - .L_8)
	.align		4
.L_8:
        /*0028*/ 	.word	index@(triton_poi_fused__native_batch_norm_legit_no_training_10)
        /*002c*/ 	.word	0x00000000
.L_9:


//--------------------- .nv.info.triton_poi_fused__native_batch_norm_legit_no_training_10 --------------------------
	.section	.nv.info.triton_poi_fused__native_batch_norm_legit_no_training_10,"",@"SHT_CUDA_INFO"
	.sectionflags	@""
	.align	4


	//----- nvinfo : EIATTR_CUDA_API_VERSION
	.align		4
        /*0000*/ 	.byte	0x04, 0x37
        /*0002*/ 	.short	(.L_11 - .L_10)
.L_10:
        /*0004*/ 	.word	0x0000007c


	//----- nvinfo : EIATTR_KPARAM_INFO
	.align		4
.L_11:
        /*0008*/ 	.byte	0x04, 0x17
        /*000a*/ 	.short	(.L_13 - .L_12)
.L_12:
        /*000c*/ 	.word	0x00000000
        /*0010*/ 	.short	0x0006
        /*0012*/ 	.short	0x0030
        /*0014*/ 	.byte	0x00, 0xf0, 0x11, 0x00


	//----- nvinfo : EIATTR_KPARAM_INFO
	.align		4
.L_13:
        /*0018*/ 	.byte	0x04, 0x17
        /*001a*/ 	.short	(.L_15 - .L_14)
.L_14:
        /*001c*/ 	.word	0x00000000
        /*0020*/ 	.short	0x0005
        /*0022*/ 	.short	0x0028
        /*0024*/ 	.byte	0x00, 0xf4, 0x21, 0x00


	//----- nvinfo : EIATTR_KPARAM_INFO
	.align		4
.L_15:
        /*0028*/ 	.byte	0x04, 0x17
        /*002a*/ 	.short	(.L_17 - .L_16)
.L_16:
        /*002c*/ 	.word	0x00000000
        /*0030*/ 	.short	0x0004
        /*0032*/ 	.short	0x0020
        /*0034*/ 	.byte	0x00, 0xf4, 0x21, 0x00


	//----- nvinfo : EIATTR_KPARAM_INFO
	.align		4
.L_17:
        /*0038*/ 	.byte	0x04, 0x17
        /*003a*/ 	.short	(.L_19 - .L_18)
.L_18:
        /*003c*/ 	.word	0x00000000
        /*0040*/ 	.short	0x0003
        /*0042*/ 	.short	0x0018
        /*0044*/ 	.byte	0x00, 0xf4, 0x21, 0x00


	//----- nvinfo : EIATTR_KPARAM_INFO
	.align		4
.L_19:
        /*0048*/ 	.byte	0x04, 0x17
        /*004a*/ 	.short	(.L_21 - .L_20)
.L_20:
        /*004c*/ 	.word	0x00000000
        /*0050*/ 	.short	0x0002
        /*0052*/ 	.short	0x0010
        /*0054*/ 	.byte	0x00, 0xf4, 0x21, 0x00


	//----- nvinfo : EIATTR_KPARAM_INFO
	.align		4
.L_21:
        /*0058*/ 	.byte	0x04, 0x17
        /*005a*/ 	.short	(.L_23 - .L_22)
.L_22:
        /*005c*/ 	.word	0x00000000
        /*0060*/ 	.short	0x0001
        /*0062*/ 	.short	0x0008
        /*0064*/ 	.byte	0x00, 0xf4, 0x21, 0x00


	//----- nvinfo : EIATTR_KPARAM_INFO
	.align		4
.L_23:
        /*0068*/ 	.byte	0x04, 0x17
        /*006a*/ 	.short	(.L_25 - .L_24)
.L_24:
        /*006c*/ 	.word	0x00000000
        /*0070*/ 	.short	0x0000
        /*0072*/ 	.short	0x0000
        /*0074*/ 	.byte	0x00, 0xf4, 0x21, 0x00


	//----- nvinfo : EIATTR_SPARSE_MMA_MASK
	.align		4
.L_25:
        /*0078*/ 	.byte	0x03, 0x50
        /*007a*/ 	.short	0x0000


	//----- nvinfo : EIATTR_MAXREG_COUNT
	.align		4
        /*007c*/ 	.byte	0x03, 0x1b
        /*007e*/ 	.short	0x00ff


	//----- nvinfo : EIATTR_EXIT_INSTR_OFFSETS
	.align		4
        /*0080*/ 	.byte	0x04, 0x1c
        /*0082*/ 	.short	(.L_27 - .L_26)


	//   ....[0]....
.L_26:
        /*0084*/ 	.word	0x00000450


	//   ....[1]....
        /*0088*/ 	.word	0x00000470


	//----- nvinfo : EIATTR_REQNTID
	.align		4
.L_27:
        /*008c*/ 	.byte	0x04, 0x10
        /*008e*/ 	.short	(.L_29 - .L_28)
.L_28:
        /*0090*/ 	.word	0x00000080
        /*0094*/ 	.word	0x00000001
        /*0098*/ 	.word	0x00000001


	//----- nvinfo : EIATTR_CBANK_PARAM_SIZE
	.align		4
.L_29:
        /*009c*/ 	.byte	0x03, 0x19
        /*009e*/ 	.short	0x0034


	//----- nvinfo : EIATTR_PARAM_CBANK
	.align		4
        /*00a0*/ 	.byte	0x04, 0x0a
        /*00a2*/ 	.short	(.L_31 - .L_30)
	.align		4
.L_30:
        /*00a4*/ 	.word	index@(.nv.constant0.triton_poi_fused__native_batch_norm_legit_no_training_10)
        /*00a8*/ 	.short	0x0210
        /*00aa*/ 	.short	0x0034


	//----- nvinfo : EIATTR_SW_WAR
	.align		4
.L_31:
        /*00ac*/ 	.byte	0x04, 0x36
        /*00ae*/ 	.short	(.L_33 - .L_32)
.L_32:
        /*00b0*/ 	.word	0x00000008
.L_33:


//--------------------- .nv.callgraph             --------------------------
	.section	.nv.callgraph,"",@"SHT_CUDA_CALLGRAPH"
	.align	4
	.sectionentsize	8
	.align		4
        /*0000*/ 	.word	0x00000000
	.align		4
        /*0004*/ 	.word	0xffffffff
	.align		4
        /*0008*/ 	.word	0x00000000
	.align		4
        /*000c*/ 	.word	0xfffffffe
	.align		4
        /*0010*/ 	.word	0x00000000
	.align		4
        /*0014*/ 	.word	0xfffffffd
	.align		4
        /*0018*/ 	.word	0x00000000
	.align		4
        /*001c*/ 	.word	0xfffffffc


//--------------------- .nv.constant4             --------------------------
	.section	.nv.constant4,"a",@progbits
	.align	8
	.align		8
.nv.constant4:
        /*0000*/ 	.dword	_$_str
	.align		8
        /*0008*/ 	.dword	_$_str_$_2


//--------------------- .text.triton_poi_fused__native_batch_norm_legit_no_training_10 --------------------------
	.section	.text.triton_poi_fused__native_batch_norm_legit_no_training_10,"ax",@progbits
	.align	128
        .global         triton_poi_fused__native_batch_norm_legit_no_training_10
        .type           triton_poi_fused__native_batch_norm_legit_no_training_10,@function
        .size           triton_poi_fused__native_batch_norm_legit_no_training_10,(.L_x_1 - triton_poi_fused__native_batch_norm_legit_no_training_10)
        .other          triton_poi_fused__native_batch_norm_legit_no_training_10,@"STO_CUDA_ENTRY STV_DEFAULT"
triton_poi_fused__native_batch_norm_legit_no_training_10:
.text.triton_poi_fused__native_batch_norm_legit_no_training_10:
[----:B------:R-:W0:Y:S01]  /*0000*/  LDC R1, c[0x0][0x28] ;  /* 0x00000a00ff017b82 */ /* 0x000e220000000800 */
[----:B------:R-:W1:Y:S07]  /*0010*/  S2R R0, SR_TID.X ;  /* 0x0000000000007919 */ /* 0x000e6e0000002100 */
[----:B------:R-:W2:Y:S01]  /*0020*/  LDC.64 R8, c[0x0][0x220] ;  /* 0x00008800ff087b82 */ /* 0x000ea20000000a00 */
[----:B------:R-:W-:Y:S01]  /*0030*/  ULDC.64 UR4, c[0x0][0x208] ;  /* 0x0000820000047ab9 */ /* 0x000fe20000000a00 */
[----:B------:R-:W3:Y:S06]  /*0040*/  S2R R5, SR_CTAID.X ;  /* 0x0000000000057919 */ /* 0x000eec0000002500 */
[----:B------:R-:W4:Y:S08]  /*0050*/  LDC.64 R14, c[0x0][0x218] ;  /* 0x00008600ff0e7b82 */ /* 0x000f300000000a00 */
[----:B------:R-:W5:Y:S08]  /*0060*/  LDC.64 R12, c[0x0][0x210] ;  /* 0x00008400ff0c7b82 */ /* 0x000f700000000a00 */
[----:B------:R-:W4:Y:S01]  /*0070*/  LDC.64 R16, c[0x0][0x228] ;  /* 0x00008a00ff107b82 */ /* 0x000f220000000a00 */
[----:B-1----:R-:W-:-:S07]  /*0080*/  SHF.L.U32 R0, R0, 0x1, RZ ;  /* 0x0000000100007819 */ /* 0x002fce00000006ff */
[----:B------:R-:W1:Y:S01]  /*0090*/  LDC.64 R18, c[0x0][0x230] ;  /* 0x00008c00ff127b82 */ /* 0x000e620000000a00 */
[----:B---3--:R-:W-:Y:S02]  /*00a0*/  SHF.R.S32.HI R3, RZ, 0x17, R5 ;  /* 0x00000017ff037819 */ /* 0x008fe40000011405 */
[----:B------:R-:W-:Y:S02]  /*00b0*/  LOP3.LUT R0, R0, 0xfe, RZ, 0xc0, !PT ;  /* 0x000000fe00007812 */ /* 0x000fe400078ec0ff */
[----:B------:R-:W-:Y:S02]  /*00c0*/  SGXT R3, R3, 0x1 ;  /* 0x000000010303781a */ /* 0x000fe40000000200 */
[----:B------:R-:W-:-:S04]  /*00d0*/  LEA R0, R5, R0, 0x8 ;  /* 0x0000000005007211 */ /* 0x000fc800078e40ff */
[----:B------:R-:W-:Y:S02]  /*00e0*/  LEA.HI R3, R3, R0, RZ, 0x2 ;  /* 0x0000000003037211 */ /* 0x000fe400078f10ff */
[----:B------:R-:W-:Y:S02]  /*00f0*/  ISETP.GE.AND P4, PT, R0, 0x600, PT ;  /* 0x000006000000780c */ /* 0x000fe40003f86270 */
[----:B------:R-:W-:-:S05]  /*0100*/  SHF.R.S32.HI R3, RZ, 0x2, R3 ;  /* 0x00000002ff037819 */ /* 0x000fca0000011403 */
[----:B------:R-:W-:-:S05]  /*0110*/  IMAD.HI R2, R3, 0x2aaaaaab, RZ ;  /* 0x2aaaaaab03027827 */ /* 0x000fca00078e02ff */
[----:B------:R-:W-:-:S04]  /*0120*/  SHF.R.U32.HI R5, RZ, 0x1f, R2 ;  /* 0x0000001fff057819 */ /* 0x000fc80000011602 */
[----:B------:R-:W-:Y:S02]  /*0130*/  LEA.HI R2, R2, R5, RZ, 0x1c ;  /* 0x0000000502027211 */ /* 0x000fe400078fe0ff */
[----:B------:R-:W-:-:S03]  /*0140*/  CS2R R4, SRZ ;  /* 0x0000000000047805 */ /* 0x000fc6000001ff00 */
[----:B------:R-:W-:-:S04]  /*0150*/  IMAD R11, R2, -0x60, R3 ;  /* 0xffffffa0020b7824 */ /* 0x000fc800078e0203 */
[----:B--2---:R-:W-:-:S05]  /*0160*/  IMAD.WIDE R8, R11, 0x4, R8 ;  /* 0x000000040b087825 */ /* 0x004fca00078e0208 */
[----:B------:R-:W2:Y:S04]  /*0170*/  @!P4 LDG.E.EL R4, desc[UR4][R8.64] ;  /* 0x000000040804c981 */ /* 0x000ea8000c2e1900 */
[----:B------:R3:W2:Y:S01]  /*0180*/  @!P4 LDG.E.EL R5, desc[UR4][R8.64] ;  /* 0x000000040805c981 */ /* 0x0006a2000c2e1900 */
[----:B------:R-:W-:Y:S02]  /*0190*/  CS2R R6, SRZ ;  /* 0x0000000000067805 */ /* 0x000fe4000001ff00 */
[----:B------:R-:W-:Y:S01]  /*01a0*/  CS2R R2, SRZ ;  /* 0x0000000000027805 */ /* 0x000fe2000001ff00 */
[----:B----4-:R-:W-:-:S04]  /*01b0*/  IMAD.WIDE R14, R11, 0x4, R14 ;  /* 0x000000040b0e7825 */ /* 0x010fc800078e020e */
[----:B-----5:R-:W-:Y:S01]  /*01c0*/  IMAD.WIDE R12, R0, 0x4, R12 ;  /* 0x00000004000c7825 */ /* 0x020fe200078e020c */
[----:B------:R-:W4:Y:S04]  /*01d0*/  @!P4 LDG.E.EL R6, desc[UR4][R14.64] ;  /* 0x000000040e06c981 */ /* 0x000f28000c2e1900 */
[----:B------:R-:W4:Y:S01]  /*01e0*/  @!P4 LDG.E.64 R2, desc[UR4][R12.64] ;  /* 0x000000040c02c981 */ /* 0x000f22000c1e1b00 */
[C---:B0-----:R-:W-:Y:S01]  /*01f0*/  IMAD.WIDE R16, R11.reuse, 0x4, R16 ;  /* 0x000000040b107825 */ /* 0x041fe200078e0210 */
[----:B---3--:R-:W-:Y:S02]  /*0200*/  CS2R R8, SRZ ;  /* 0x0000000000087805 */ /* 0x008fe4000001ff00 */
[----:B------:R0:W3:Y:S01]  /*0210*/  @!P4 LDG.E.EL R7, desc[UR4][R14.64] ;  /* 0x000000040e07c981 */ /* 0x0000e2000c2e1900 */
[----:B-1----:R-:W-:Y:S01]  /*0220*/  IMAD.WIDE R18, R11, 0x4, R18 ;  /* 0x000000040b127825 */ /* 0x002fe200078e0212 */
[----:B------:R-:W-:-:S04]  /*0230*/  CS2R R10, SRZ ;  /* 0x00000000000a7805 */ /* 0x000fc8000001ff00 */
[----:B------:R-:W5:Y:S04]  /*0240*/  @!P4 LDG.E.EL R8, desc[UR4][R18.64] ;  /* 0x000000041208c981 */ /* 0x000f68000c2e1900 */
[----:B------:R-:W5:Y:S04]  /*0250*/  @!P4 LDG.E.EL R11, desc[UR4][R16.64] ;  /* 0x00000004100bc981 */ /* 0x000f68000c2e1900 */
[----:B------:R-:W3:Y:S04]  /*0260*/  @!P4 LDG.E.EL R10, desc[UR4][R16.64] ;  /* 0x00000004100ac981 */ /* 0x000ee8000c2e1900 */
[----:B------:R-:W3:Y:S01]  /*0270*/  @!P4 LDG.E.EL R9, desc[UR4][R18.64] ;  /* 0x000000041209c981 */ /* 0x000ee2000c2e1900 */
[----:B0-----:R-:W-:Y:S01]  /*0280*/  HFMA2.MMA R15, -RZ, RZ, 1.625, 0 ;  /* 0x3e800000ff0f7435 */ /* 0x001fe200000001ff */
[----:B--2---:R-:W-:Y:S01]  /*0290*/  FADD R4, R4, 9.9999997473787516356e-06 ;  /* 0x3727c5ac04047421 */ /* 0x004fe20000000000 */
[----:B------:R-:W-:-:S03]  /*02a0*/  FADD R12, R5, 9.9999997473787516356e-06 ;  /* 0x3727c5ac050c7421 */ /* 0x000fc60000000000 */
[----:B------:R0:W1:Y:S08]  /*02b0*/  MUFU.SQRT R13, R4 ;  /* 0x00000004000d7308 */ /* 0x0000700000002000 */
[----:B------:R-:W2:Y:S01]  /*02c0*/  MUFU.SQRT R14, R12 ;  /* 0x0000000c000e7308 */ /* 0x000ea20000002000 */
[----:B0-----:R-:W0:Y:S01]  /*02d0*/  LDC.64 R4, c[0x0][0x238] ;  /* 0x00008e00ff047b82 */ /* 0x001e220000000a00 */
[----:B-1----:R-:W-:-:S02]  /*02e0*/  FSETP.GT.AND P0, PT, R13, 8.50705917302346158658e+37, PT ;  /* 0x7e8000000d00780b */ /* 0x002fc40003f04000 */
[----:B------:R-:W-:Y:S02]  /*02f0*/  FSETP.GEU.AND P2, PT, R13, 1.175494350822287508e-38, PT ;  /* 0x008000000d00780b */ /* 0x000fe40003f4e000 */
[C---:B--2---:R-:W-:Y:S02]  /*0300*/  FSETP.GT.AND P1, PT, R14.reuse, 8.50705917302346158658e+37, PT ;  /* 0x7e8000000e00780b */ /* 0x044fe40003f24000 */
[----:B------:R-:W-:-:S07]  /*0310*/  FSETP.GEU.AND P3, PT, R14, 1.175494350822287508e-38, PT ;  /* 0x008000000e00780b */ /* 0x000fce0003f6e000 */
[----:B------:R-:W-:-:S04]  /*0320*/  @P0 FMUL R13, R13, 0.25 ;  /* 0x3e8000000d0d0820 */ /* 0x000fc80000400000 */
[----:B------:R-:W-:Y:S01]  /*0330*/  @!P2 FMUL R13, R13, 16777216 ;  /* 0x4b8000000d0da820 */ /* 0x000fe20000400000 */
[----:B------:R-:W-:-:S04]  /*0340*/  @P1 FMUL R14, R14, 0.25 ;  /* 0x3e8000000e0e1820 */ /* 0x000fc80000400000 */
[----:B------:R-:W-:Y:S01]  /*0350*/  @!P3 FMUL R14, R14, 16777216 ;  /* 0x4b8000000e0eb820 */ /* 0x000fe20000400000 */
[----:B------:R-:W1:Y:S01]  /*0360*/  MUFU.RCP R13, R13 ;  /* 0x0000000d000d7308 */ /* 0x000e620000001000 */
[----:B------:R-:W-:-:S07]  /*0370*/  FSEL R12, R15, 1, P0 ;  /* 0x3f8000000f0c7808 */ /* 0x000fce0000000000 */
[----:B------:R-:W2:Y:S01]  /*0380*/  MUFU.RCP R14, R14 ;  /* 0x0000000e000e7308 */ /* 0x000ea20000001000 */
[----:B------:R-:W-:Y:S01]  /*0390*/  FSEL R15, R15, 1, P1 ;  /* 0x3f8000000f0f7808 */ /* 0x000fe20000800000 */
[----:B------:R-:W-:Y:S01]  /*03a0*/  @!P2 FMUL R12, R12, 16777216 ;  /* 0x4b8000000c0ca820 */ /* 0x000fe20000400000 */
[----:B----4-:R-:W-:-:S03]  /*03b0*/  FADD R3, -R6, R3 ;  /* 0x0000000306037221 */ /* 0x010fc60000000100 */
[----:B------:R-:W-:Y:S01]  /*03c0*/  @!P3 FMUL R15, R15, 16777216 ;  /* 0x4b8000000f0fb820 */ /* 0x000fe20000400000 */
[----:B---3--:R-:W-:Y:S01]  /*03d0*/  FADD R2, -R7, R2 ;  /* 0x0000000207027221 */ /* 0x008fe20000000100 */
[----:B-1----:R-:W-:Y:S02]  /*03e0*/  FMUL R13, R13, R12 ;  /* 0x0000000c0d0d7220 */ /* 0x002fe40000400000 */
[----:B--2---:R-:W-:Y:S02]  /*03f0*/  FMUL R6, R14, R15 ;  /* 0x0000000f0e067220 */ /* 0x004fe40000400000 */
[----:B------:R-:W-:Y:S02]  /*0400*/  FMUL R13, R2, R13 ;  /* 0x0000000d020d7220 */ /* 0x000fe40000400000 */
[----:B------:R-:W-:Y:S01]  /*0410*/  FMUL R6, R3, R6 ;  /* 0x0000000603067220 */ /* 0x000fe20000400000 */
[----:B0-----:R-:W-:-:S04]  /*0420*/  IMAD.WIDE R4, R0, 0x4, R4 ;  /* 0x0000000400047825 */ /* 0x001fc800078e0204 */
[----:B-----5:R-:W-:Y:S01]  /*0430*/  FFMA R8, R13, R11, R8 ;  /* 0x0000000b0d087223 */ /* 0x020fe20000000008 */
[----:B------:R-:W-:Y:S01]  /*0440*/  FFMA R9, R6, R10, R9 ;  /* 0x0000000a06097223 */ /* 0x000fe20000000009 */
[----:B------:R-:W-:Y:S06]  /*0450*/  @P4 EXIT ;  /* 0x000000000000494d */ /* 0x000fec0003800000 */
[----:B------:R-:W-:Y:S01]  /*0460*/  STG.E.64 desc[UR4][R4.64], R8 ;  /* 0x0000000804007986 */ /* 0x000fe2000c101b04 */
[----:B------:R-:W-:Y:S05]  /*0470*/  EXIT ;  /* 0x000000000000794d */ /* 0x000fea0003800000 */
.L_x_0:
[----:B------:R-:W-:-:S00]  /*0480*/  BRA `(.L_x_0) ;  /* 0xfffffffc00fc7947 */ /* 0x000fc0000383ffff */
[----:B------:R-:W-:-:S00]  /*0490*/  NOP ;  /* 0x0000000000007918 */ /* 0x000fc00000000000 */
        /* <DEDUP_REMOVED lines=14> */
.L_x_1:


//--------------------- .nv.global.init           --------------------------
	.section	.nv.global.init,"aw",@progbits
.nv.global.init:
	.type		_$_str,@object
	.size		_$_str,(_$_str_$_2 - _$_str)
_$_str:
        /*0000*/ 	.byte	0x5f, 0x5f, 0x43, 0x55, 0x44, 0x41, 0x5f, 0x46, 0x54, 0x5a, 0x00
	.type		_$_str_$_2,@object
	.size		_$_str_$_2,(.L_1 - _$_str_$_2)
_$_str_$_2:
        /*000b*/ 	.byte	0x5f, 0x5f, 0x43, 0x55, 0x44, 0x41, 0x5f, 0x50, 0x52, 0x45, 0x43, 0x5f, 0x53, 0x51, 0x52, 0x54
        /*001b*/ 	.byte	0x00
.L_1:


//--------------------- .nv.constant0.triton_poi_fused__native_batch_norm_legit_no_training_10 --------------------------
	.section	.nv.constant0.triton_poi_fused__native_batch_norm_legit_no_training_10,"a",@progbits
	.sectionflags	@""
	.align	4
.nv.constant0.triton_poi_fused__native_batch_norm_legit_no_training_10:
	.zero		580
